//
// Generated by NVIDIA NVVM Compiler
//
// Compiler Build ID: CL-36424714
// Cuda compilation tools, release 13.0, V13.0.88
// Based on NVVM 20.0.0
//

.version 9.0
.target sm_100
.address_size 64

	// .globl	_Z9matrixAddPKfS0_Pfii

.visible .entry _Z9matrixAddPKfS0_Pfii(
	.param .u64 .ptr .align 1 _Z9matrixAddPKfS0_Pfii_param_0,
	.param .u64 .ptr .align 1 _Z9matrixAddPKfS0_Pfii_param_1,
	.param .u64 .ptr .align 1 _Z9matrixAddPKfS0_Pfii_param_2,
	.param .u32 _Z9matrixAddPKfS0_Pfii_param_3,
	.param .u32 _Z9matrixAddPKfS0_Pfii_param_4
)
{
	.reg .pred 	%p<4>;
	.reg .b32 	%r<14>;
	.reg .b32 	%f<4>;
	.reg .b64 	%rd<11>;

	ld.param.u64 	%rd1, [_Z9matrixAddPKfS0_Pfii_param_0];
	ld.param.u64 	%rd2, [_Z9matrixAddPKfS0_Pfii_param_1];
	ld.param.u64 	%rd3, [_Z9matrixAddPKfS0_Pfii_param_2];
	ld.param.u32 	%r4, [_Z9matrixAddPKfS0_Pfii_param_3];
	ld.param.u32 	%r3, [_Z9matrixAddPKfS0_Pfii_param_4];
	mov.u32 	%r6, %ctaid.x;
	mov.u32 	%r7, %ntid.x;
	mov.u32 	%r8, %tid.x;
	mad.lo.s32 	%r1, %r6, %r7, %r8;
	mov.u32 	%r9, %ctaid.y;
	mov.u32 	%r10, %ntid.y;
	mov.u32 	%r11, %tid.y;
	mad.lo.s32 	%r12, %r9, %r10, %r11;
	setp.ge.s32 	%p1, %r1, %r3;
	setp.ge.s32 	%p2, %r12, %r4;
	or.pred  	%p3, %p1, %p2;
	@%p3 bra 	$L__BB0_2;
	cvta.to.global.u64 	%rd4, %rd1;
	cvta.to.global.u64 	%rd5, %rd2;
	cvta.to.global.u64 	%rd6, %rd3;
	mad.lo.s32 	%r13, %r3, %r12, %r1;
	mul.wide.s32 	%rd7, %r13, 4;
	add.s64 	%rd8, %rd4, %rd7;
	ld.global.f32 	%f1, [%rd8];
	add.s64 	%rd9, %rd5, %rd7;
	ld.global.f32 	%f2, [%rd9];
	add.f32 	%f3, %f1, %f2;
	add.s64 	%rd10, %rd6, %rd7;
	st.global.f32 	[%rd10], %f3;
$L__BB0_2:
	ret;

}


// ===== COMPILED SASS (sm_100) =====

	.target	sm_100

	.elftype	@"ET_EXEC"


//--------------------- .note.nv.tkinfo           --------------------------
	.section	.note.nv.tkinfo,"",@"SHT_NOTE"
	.sectionflags	@"SHF_NOTE_NV_TKINFO"
	.tkinfo
        /*0018*/ 	.word	0x00000002
        /*0030*/ 	.string	""
        /*0030*/ 	.string	"ptxas"
        /*0030*/ 	.string	"Cuda compilation tools, release 13.0, V13.0.88"
        /*0030*/ 	.string	"Build cuda_13.0.r13.0/compiler.36424714_0"
        /*0030*/ 	.string	"-arch sm_100 -m 64 "



//--------------------- .note.nv.cuinfo           --------------------------
	.section	.note.nv.cuinfo,"",@"SHT_NOTE"
	.sectionflags	@"SHF_NOTE_NV_CUINFO"
        /*0018*/ 	.short	0x0002
        /*001a*/ 	.short	0x0064
        /*001c*/ 	.short	0x0082
	.zero		2


//--------------------- .nv.info                  --------------------------
	.section	.nv.info,"",@"SHT_CUDA_INFO"
	.align	4


	//----- nvinfo : EIATTR_REGCOUNT
	.align		4
        /*0000*/ 	.byte	0x04, 0x2f
        /*0002*/ 	.short	(.L_1 - .L_0)
	.align		4
.L_0:
        /*0004*/ 	.word	index@(_Z9matrixAddPKfS0_Pfii)
        /*0008*/ 	.word	0x0000000c


	//----- nvinfo : EIATTR_FRAME_SIZE
	.align		4
.L_1:
        /*000c*/ 	.byte	0x04, 0x11
        /*000e*/ 	.short	(.L_3 - .L_2)
	.align		4
.L_2:
        /*0010*/ 	.word	index@(_Z9matrixAddPKfS0_Pfii)
        /*0014*/ 	.word	0x00000000


	//----- nvinfo : EIATTR_MIN_STACK_SIZE
	.align		4
.L_3:
        /*0018*/ 	.byte	0x04, 0x12
        /*001a*/ 	.short	(.L_5 - .L_4)
	.align		4
.L_4:
        /*001c*/ 	.word	index@(_Z9matrixAddPKfS0_Pfii)
        /*0020*/ 	.word	0x00000000
.L_5:


//--------------------- .nv.compat                --------------------------
	.section	.nv.compat,"",@"SHT_CUDA_COMPAT_INFO"
	.align	4
        /*0000*/ 	.byte	0x02, 0x09, 0x00, 0x00, 0x02, 0x02, 0x01, 0x00, 0x02, 0x05, 0x05, 0x00, 0x03, 0x07, 0x01, 0x01
        /*0010*/ 	.byte	0x02, 0x03, 0x00, 0x00, 0x02, 0x06, 0x01, 0x00, 0x04, 0x0b, 0x08, 0x00, 0x09, 0x00, 0x00, 0x00
        /*0020*/ 	.byte	0x00, 0x00, 0x00, 0x00


//--------------------- .nv.info._Z9matrixAddPKfS0_Pfii --------------------------
	.section	.nv.info._Z9matrixAddPKfS0_Pfii,"",@"SHT_CUDA_INFO"
	.sectionflags	@""
	.align	4


	//----- nvinfo : EIATTR_CUDA_API_VERSION
	.align		4
        /*0000*/ 	.byte	0x04, 0x37
        /*0002*/ 	.short	(.L_7 - .L_6)
.L_6:
        /*0004*/ 	.word	0x00000082


	//----- nvinfo : EIATTR_KPARAM_INFO
	.align		4
.L_7:
        /*0008*/ 	.byte	0x04, 0x17
        /*000a*/ 	.short	(.L_9 - .L_8)
.L_8:
        /*000c*/ 	.word	0x00000000
        /*0010*/ 	.short	0x0004
        /*0012*/ 	.short	0x001c
        /*0014*/ 	.byte	0x00, 0xf0, 0x11, 0x00


	//----- nvinfo : EIATTR_KPARAM_INFO
	.align		4
.L_9:
        /*0018*/ 	.byte	0x04, 0x17
        /*001a*/ 	.short	(.L_11 - .L_10)
.L_10:
        /*001c*/ 	.word	0x00000000
        /*0020*/ 	.short	0x0003
        /*0022*/ 	.short	0x0018
        /*0024*/ 	.byte	0x00, 0xf0, 0x11, 0x00


	//----- nvinfo : EIATTR_KPARAM_INFO
	.align		4
.L_11:
        /*0028*/ 	.byte	0x04, 0x17
        /*002a*/ 	.short	(.L_13 - .L_12)
.L_12:
        /*002c*/ 	.word	0x00000000
        /*0030*/ 	.short	0x0002
        /*0032*/ 	.short	0x0010
        /*0034*/ 	.byte	0x00, 0xf5, 0x21, 0x00


	//----- nvinfo : EIATTR_KPARAM_INFO
	.align		4
.L_13:
        /*0038*/ 	.byte	0x04, 0x17
        /*003a*/ 	.short	(.L_15 - .L_14)
.L_14:
        /*003c*/ 	.word	0x00000000
        /*0040*/ 	.short	0x0001
        /*0042*/ 	.short	0x0008
        /*0044*/ 	.byte	0x00, 0xf5, 0x21, 0x00


	//----- nvinfo : EIATTR_KPARAM_INFO
	.align		4
.L_15:
        /*0048*/ 	.byte	0x04, 0x17
        /*004a*/ 	.short	(.L_17 - .L_16)
.L_16:
        /*004c*/ 	.word	0x00000000
        /*0050*/ 	.short	0x0000
        /*0052*/ 	.short	0x0000
        /*0054*/ 	.byte	0x00, 0xf5, 0x21, 0x00


	//----- nvinfo : EIATTR_SPARSE_MMA_MASK
	.align		4
.L_17:
        /*0058*/ 	.byte	0x03, 0x50
        /*005a*/ 	.short	0x0000


	//----- nvinfo : EIATTR_MAXREG_COUNT
	.align		4
        /*005c*/ 	.byte	0x03, 0x1b
        /*005e*/ 	.short	0x00ff


	//----- nvinfo : EIATTR_MERCURY_ISA_VERSION
	.align		4
        /*0060*/ 	.byte	0x03, 0x5f
        /*0062*/ 	.short	0x0101


	//----- nvinfo : EIATTR_VRC_CTA_INIT_COUNT
	.align		4
        /*0064*/ 	.byte	0x02, 0x4a
	.zero		1
	.zero		1


	//----- nvinfo : EIATTR_EXIT_INSTR_OFFSETS
	.align		4
        /*0068*/ 	.byte	0x04, 0x1c
        /*006a*/ 	.short	(.L_19 - .L_18)


	//   ....[0]....
.L_18:
        /*006c*/ 	.word	0x000000c0


	//   ....[1]....
        /*0070*/ 	.word	0x00000190


	//----- nvinfo : EIATTR_CBANK_PARAM_SIZE
	.align		4
.L_19:
        /*0074*/ 	.byte	0x03, 0x19
        /*0076*/ 	.short	0x0020


	//----- nvinfo : EIATTR_PARAM_CBANK
	.align		4
        /*0078*/ 	.byte	0x04, 0x0a
        /*007a*/ 	.short	(.L_21 - .L_20)
	.align		4
.L_20:
        /*007c*/ 	.word	index@(.nv.constant0._Z9matrixAddPKfS0_Pfii)
        /*0080*/ 	.short	0x0380
        /*0082*/ 	.short	0x0020


	//----- nvinfo : EIATTR_SW_WAR
	.align		4
.L_21:
        /*0084*/ 	.byte	0x04, 0x36
        /*0086*/ 	.short	(.L_23 - .L_22)
.L_22:
        /*0088*/ 	.word	0x00000008
.L_23:


//--------------------- .nv.callgraph             --------------------------
	.section	.nv.callgraph,"",@"SHT_CUDA_CALLGRAPH"
	.align	4
	.sectionentsize	8
	.align		4
        /*0000*/ 	.word	0x00000000
	.align		4
        /*0004*/ 	.word	0xffffffff
	.align		4
        /*0008*/ 	.word	0x00000000
	.align		4
        /*000c*/ 	.word	0xfffffffe
	.align		4
        /*0010*/ 	.word	0x00000000
	.align		4
        /*0014*/ 	.word	0xfffffffd
	.align		4
        /*0018*/ 	.word	0x00000000
	.align		4
        /*001c*/ 	.word	0xfffffffc


//--------------------- .text._Z9matrixAddPKfS0_Pfii --------------------------
	.section	.text._Z9matrixAddPKfS0_Pfii,"ax",@progbits
	.align	128
        .global         _Z9matrixAddPKfS0_Pfii
        .type           _Z9matrixAddPKfS0_Pfii,@function
        .size           _Z9matrixAddPKfS0_Pfii,(.L_x_1 - _Z9matrixAddPKfS0_Pfii)
        .other          _Z9matrixAddPKfS0_Pfii,@"STO_CUDA_ENTRY STV_DEFAULT"
_Z9matrixAddPKfS0_Pfii:
.text._Z9matrixAddPKfS0_Pfii:
[----:B------:R-:W-:Y:S01]  /*0000*/  LDC R1, c[0x0][0x37c] ;  /* 0x0000df00ff017b82 */ /* 0x000fe20000000800 */
[----:B------:R-:W0:Y:S07]  /*0010*/  S2R R2, SR_TID.Y ;  /* 0x0000000000027919 */ /* 0x000e2e0000002200 */
[----:B------:R-:W1:Y:S01]  /*0020*/  LDC R0, c[0x0][0x360] ;  /* 0x0000d800ff007b82 */ /* 0x000e620000000800 */
[----:B------:R-:W2:Y:S01]  /*0030*/  LDCU.64 UR6, c[0x0][0x398] ;  /* 0x00007300ff0677ac */ /* 0x000ea20008000a00 */
[----:B------:R-:W1:Y:S06]  /*0040*/  S2R R3, SR_TID.X ;  /* 0x0000000000037919 */ /* 0x000e6c0000002100 */
[----:B------:R-:W0:Y:S08]  /*0050*/  S2UR UR5, SR_CTAID.Y ;  /* 0x00000000000579c3 */ /* 0x000e300000002600 */
[----:B------:R-:W0:Y:S08]  /*0060*/  LDC R7, c[0x0][0x364] ;  /* 0x0000d900ff077b82 */ /* 0x000e300000000800 */
[----:B------:R-:W1:Y:S01]  /*0070*/  S2UR UR4, SR_CTAID.X ;  /* 0x00000000000479c3 */ /* 0x000e620000002500 */
[----:B0-----:R-:W-:-:S05]  /*0080*/  IMAD R7, R7, UR5, R2 ;  /* 0x0000000507077c24 */ /* 0x001fca000f8e0202 */
[----:B--2---:R-:W-:Y:S01]  /*0090*/  ISETP.GE.AND P0, PT, R7, UR6, PT ;  /* 0x0000000607007c0c */ /* 0x004fe2000bf06270 */
[----:B-1----:R-:W-:-:S05]  /*00a0*/  IMAD R0, R0, UR4, R3 ;  /* 0x0000000400007c24 */ /* 0x002fca000f8e0203 */
[----:B------:R-:W-:-:S13]  /*00b0*/  ISETP.GE.OR P0, PT, R0, UR7, P0 ;  /* 0x0000000700007c0c */ /* 0x000fda0008706670 */
[----:B------:R-:W-:Y:S05]  /*00c0*/  @P0 EXIT ;  /* 0x000000000000094d */ /* 0x000fea0003800000 */
[----:B------:R-:W0:Y:S01]  /*00d0*/  LDC.64 R2, c[0x0][0x380] ;  /* 0x0000e000ff027b82 */ /* 0x000e220000000a00 */
[----:B------:R-:W1:Y:S01]  /*00e0*/  LDCU.64 UR4, c[0x0][0x358] ;  /* 0x00006b00ff0477ac */ /* 0x000e620008000a00 */
[----:B------:R-:W-:-:S06]  /*00f0*/  IMAD R9, R7, UR7, R0 ;  /* 0x0000000707097c24 */ /* 0x000fcc000f8e0200 */
[----:B------:R-:W2:Y:S08]  /*0100*/  LDC.64 R4, c[0x0][0x388] ;  /* 0x0000e200ff047b82 */ /* 0x000eb00000000a00 */
[----:B------:R-:W3:Y:S01]  /*0110*/  LDC.64 R6, c[0x0][0x390] ;  /* 0x0000e400ff067b82 */ /* 0x000ee20000000a00 */
[----:B0-----:R-:W-:-:S06]  /*0120*/  IMAD.WIDE R2, R9, 0x4, R2 ;  /* 0x0000000409027825 */ /* 0x001fcc00078e0202 */
[----:B-1----:R-:W4:Y:S01]  /*0130*/  LDG.E R2, desc[UR4][R2.64] ;  /* 0x0000000402027981 */ /* 0x002f22000c1e1900 */
[----:B--2---:R-:W-:-:S06]  /*0140*/  IMAD.WIDE R4, R9, 0x4, R4 ;  /* 0x0000000409047825 */ /* 0x004fcc00078e0204 */
[----:B------:R-:W4:Y:S01]  /*0150*/  LDG.E R5, desc[UR4][R4.64] ;  /* 0x0000000404057981 */ /* 0x000f22000c1e1900 */
[----:B---3--:R-:W-:-:S04]  /*0160*/  IMAD.WIDE R6, R9, 0x4, R6 ;  /* 0x0000000409067825 */ /* 0x008fc800078e0206 */
[----:B----4-:R-:W-:-:S05]  /*0170*/  FADD R9, R2, R5 ;  /* 0x0000000502097221 */ /* 0x010fca0000000000 */
[----:B------:R-:W-:Y:S01]  /*0180*/  STG.E desc[UR4][R6.64], R9 ;  /* 0x0000000906007986 */ /* 0x000fe2000c101904 */
[----:B------:R-:W-:Y:S05]  /*0190*/  EXIT ;  /* 0x000000000000794d */ /* 0x000fea0003800000 */
.L_x_0:
[----:B------:R-:W-:-:S00]  /*01a0*/  BRA `(.L_x_0) ;  /* 0xfffffffc00fc7947 */ /* 0x000fc0000383ffff */
[----:B------:R-:W-:-:S00]  /*01b0*/  NOP ;  /* 0x0000000000007918 */ /* 0x000fc00000000000 */
        /* <DEDUP_REMOVED lines=12> */
.L_x_1:


//--------------------- .nv.shared.reserved.0     --------------------------
	.section	.nv.shared.reserved.0,"aw",@nobits
	.weak		__nv_reservedSMEM_offset_0_alias
	.size		__nv_reservedSMEM_offset_0_alias, 0, 64
	.other		__nv_reservedSMEM_offset_0_alias,@"STO_CUDA_RESERVED_SHARED STV_DEFAULT"
__nv_reservedSMEM_offset_0_alias:
	.zero		0
	.zero		64


//--------------------- .nv.constant0._Z9matrixAddPKfS0_Pfii --------------------------
	.section	.nv.constant0._Z9matrixAddPKfS0_Pfii,"a",@progbits
	.sectionflags	@""
	.align	4
.nv.constant0._Z9matrixAddPKfS0_Pfii:
	.zero		928


//--------------------- SYMBOLS --------------------------

	.type		.nv.reservedSmem.offset0,@object
	.size		.nv.reservedSmem.offset0,0x4
